	.headerflags	@"EF_CUDA_TEXMODE_UNIFIED EF_CUDA_64BIT_ADDRESS EF_CUDA_ACCELERATORS EF_CUDA_SM90 EF_CUDA_VIRTUAL_SM(EF_CUDA_SM90)"
	.elftype	@"ET_EXEC"


//--------------------- .nv.info                  --------------------------
	.section	.nv.info,"",@"SHT_CUDA_INFO"
	.align	4


	//----- nvinfo : EIATTR_REGCOUNT
	.align		4
        /*0000*/ 	.byte	0x04, 0x2f
        /*0002*/ 	.short	(.L_1 - .L_0)
	.align		4
.L_0:
        /*0004*/ 	.word	index@(triton_poi_fused_convolution_leaky_relu_25)
        /*0008*/ 	.word	0x0000000e


	//----- nvinfo : EIATTR_MIN_STACK_SIZE
	.align		4
.L_1:
        /*000c*/ 	.byte	0x04, 0x12
        /*000e*/ 	.short	(.L_3 - .L_2)
	.align		4
.L_2:
        /*0010*/ 	.word	index@(triton_poi_fused_convolution_leaky_relu_25)
        /*0014*/ 	.word	0x00000000


	//----- nvinfo : EIATTR_FRAME_SIZE
	.align		4
.L_3:
        /*0018*/ 	.byte	0x04, 0x11
        /*001a*/ 	.short	(.L_5 - .L_4)
	.align		4
.L_4:
        /*001c*/ 	.word	index@(triton_poi_fused_convolution_leaky_relu_25)
        /*0020*/ 	.word	0x00000000


	//----- nvinfo : EIATTR_MIN_STACK_SIZE
	.align		4
.L_5:
        /*0024*/ 	.byte	0x04, 0x12
        /*0026*/ 	.short	(.L_7 - .L_6)
	.align		4
.L_6:
        /*0028*/ 	.word	index@(triton_poi_fused_convolution_leaky_relu_25)
        /*002c*/ 	.word	0x00000000
.L_7:


//--------------------- .nv.info.triton_poi_fused_convolution_leaky_relu_25 --------------------------
	.section	.nv.info.triton_poi_fused_convolution_leaky_relu_25,"",@"SHT_CUDA_INFO"
	.sectionflags	@""
	.align	4


	//----- nvinfo : EIATTR_CUDA_API_VERSION
	.align		4
        /*0000*/ 	.byte	0x04, 0x37
        /*0002*/ 	.short	(.L_9 - .L_8)
.L_8:
        /*0004*/ 	.word	0x0000007c


	//----- nvinfo : EIATTR_KPARAM_INFO
	.align		4
.L_9:
        /*0008*/ 	.byte	0x04, 0x17
        /*000a*/ 	.short	(.L_11 - .L_10)
.L_10:
        /*000c*/ 	.word	0x00000000
        /*0010*/ 	.short	0x0003
        /*0012*/ 	.short	0x0018
        /*0014*/ 	.byte	0x00, 0xf0, 0x11, 0x00


	//----- nvinfo : EIATTR_KPARAM_INFO
	.align		4
.L_11:
        /*0018*/ 	.byte	0x04, 0x17
        /*001a*/ 	.short	(.L_13 - .L_12)
.L_12:
        /*001c*/ 	.word	0x00000000
        /*0020*/ 	.short	0x0002
        /*0022*/ 	.short	0x0010
        /*0024*/ 	.byte	0x00, 0xf4, 0x21, 0x00


	//----- nvinfo : EIATTR_KPARAM_INFO
	.align		4
.L_13:
        /*0028*/ 	.byte	0x04, 0x17
        /*002a*/ 	.short	(.L_15 - .L_14)
.L_14:
        /*002c*/ 	.word	0x00000000
        /*0030*/ 	.short	0x0001
        /*0032*/ 	.short	0x0008
        /*0034*/ 	.byte	0x00, 0xf4, 0x21, 0x00


	//----- nvinfo : EIATTR_KPARAM_INFO
	.align		4
.L_15:
        /*0038*/ 	.byte	0x04, 0x17
        /*003a*/ 	.short	(.L_17 - .L_16)
.L_16:
        /*003c*/ 	.word	0x00000000
        /*0040*/ 	.short	0x0000
        /*0042*/ 	.short	0x0000
        /*0044*/ 	.byte	0x00, 0xf4, 0x21, 0x00


	//----- nvinfo : EIATTR_SPARSE_MMA_MASK
	.align		4
.L_17:
        /*0048*/ 	.byte	0x03, 0x50
        /*004a*/ 	.short	0x0000


	//----- nvinfo : EIATTR_MAXREG_COUNT
	.align		4
        /*004c*/ 	.byte	0x03, 0x1b
        /*004e*/ 	.short	0x00ff


	//----- nvinfo : EIATTR_EXIT_INSTR_OFFSETS
	.align		4
        /*0050*/ 	.byte	0x04, 0x1c
        /*0052*/ 	.short	(.L_19 - .L_18)


	//   ....[0]....
.L_18:
        /*0054*/ 	.word	0x000001d0


	//----- nvinfo : EIATTR_REQNTID
	.align		4
.L_19:
        /*0058*/ 	.byte	0x04, 0x10
        /*005a*/ 	.short	(.L_21 - .L_20)
.L_20:
        /*005c*/ 	.word	0x00000080
        /*0060*/ 	.word	0x00000001
        /*0064*/ 	.word	0x00000001


	//----- nvinfo : EIATTR_CBANK_PARAM_SIZE
	.align		4
.L_21:
        /*0068*/ 	.byte	0x03, 0x19
        /*006a*/ 	.short	0x001c


	//----- nvinfo : EIATTR_PARAM_CBANK
	.align		4
        /*006c*/ 	.byte	0x04, 0x0a
        /*006e*/ 	.short	(.L_23 - .L_22)
	.align		4
.L_22:
        /*0070*/ 	.word	index@(.nv.constant0.triton_poi_fused_convolution_leaky_relu_25)
        /*0074*/ 	.short	0x0210
        /*0076*/ 	.short	0x001c


	//----- nvinfo : EIATTR_SW_WAR
	.align		4
.L_23:
        /*0078*/ 	.byte	0x04, 0x36
        /*007a*/ 	.short	(.L_25 - .L_24)
.L_24:
        /*007c*/ 	.word	0x00000008
.L_25:


//--------------------- .nv.callgraph             --------------------------
	.section	.nv.callgraph,"",@"SHT_CUDA_CALLGRAPH"
	.align	4
	.sectionentsize	8
	.align		4
        /*0000*/ 	.word	0x00000000
	.align		4
        /*0004*/ 	.word	0xffffffff
	.align		4
        /*0008*/ 	.word	0x00000000
	.align		4
        /*000c*/ 	.word	0xfffffffe
	.align		4
        /*0010*/ 	.word	0x00000000
	.align		4
        /*0014*/ 	.word	0xfffffffd
	.align		4
        /*0018*/ 	.word	0x00000000
	.align		4
        /*001c*/ 	.word	0xfffffffc


//--------------------- .text.triton_poi_fused_convolution_leaky_relu_25 --------------------------
	.section	.text.triton_poi_fused_convolution_leaky_relu_25,"ax",@progbits
	.align	128
        .global         triton_poi_fused_convolution_leaky_relu_25
        .type           triton_poi_fused_convolution_leaky_relu_25,@function
        .size           triton_poi_fused_convolution_leaky_relu_25,(.L_x_1 - triton_poi_fused_convolution_leaky_relu_25)
        .other          triton_poi_fused_convolution_leaky_relu_25,@"STO_CUDA_ENTRY STV_DEFAULT"
triton_poi_fused_convolution_leaky_relu_25:
.text.triton_poi_fused_convolution_leaky_relu_25:
[----:B------:R-:W-:Y:S01]  /*0000*/  LDC R1, c[0x0][0x28] ;  /* 0x00000a00ff017b82 */ /* 0x000fe20000000800 */
[----:B------:R-:W1:Y:S07]  /*0010*/  S2R R0, SR_TID.X ;  /* 0x0000000000007919 */ /* 0x000e6e0000002100 */
[----:B------:R-:W2:Y:S01]  /*0020*/  LDC.64 R4, c[0x0][0x218] ;  /* 0x00008600ff047b82 */ /* 0x000ea20000000a00 */
[----:B------:R-:W-:Y:S01]  /*0030*/  ULDC.64 UR4, c[0x0][0x208] ;  /* 0x0000820000047ab9 */ /* 0x000fe20000000a00 */
[----:B------:R-:W-:Y:S01]  /*0040*/  ULDC.64 UR6, c[0x0][0x220] ;  /* 0x0000880000067ab9 */ /* 0x000fe20000000a00 */
[----:B------:R-:W3:Y:S01]  /*0050*/  S2R R7, SR_CTAID.X ;  /* 0x0000000000077919 */ /* 0x000ee20000002500 */
[----:B-1----:R-:W-:-:S02]  /*0060*/  LOP3.LUT R0, R0, 0x7f, RZ, 0xc0, !PT ;  /* 0x0000007f00007812 */ /* 0x002fc400078ec0ff */
[----:B---3--:R-:W-:-:S03]  /*0070*/  SHF.R.S32.HI R2, RZ, 0x18, R7 ;  /* 0x00000018ff027819 */ /* 0x008fc60000011407 */
[----:B------:R-:W-:Y:S01]  /*0080*/  IMAD R7, R7, 0x80, R0 ;  /* 0x0000008007077824 */ /* 0x000fe200078e0200 */
[----:B------:R-:W-:Y:S02]  /*0090*/  SGXT R0, R2, 0x1 ;  /* 0x000000010200781a */ /* 0x000fe40000000200 */
[----:B------:R-:W1:Y:S02]  /*00a0*/  LDC.64 R2, c[0x0][0x210] ;  /* 0x00008400ff027b82 */ /* 0x000e640000000a00 */
[----:B------:R-:W-:-:S04]  /*00b0*/  LEA.HI R0, R0, R7, RZ, 0x3 ;  /* 0x0000000700007211 */ /* 0x000fc800078f18ff */
[--C-:B------:R-:W-:Y:S02]  /*00c0*/  SHF.R.S32.HI R6, RZ, 0x3, R0.reuse ;  /* 0x00000003ff067819 */ /* 0x100fe40000011400 */
[----:B------:R-:W-:-:S04]  /*00d0*/  SHF.R.S32.HI R9, RZ, 0x1f, R0 ;  /* 0x0000001fff097819 */ /* 0x000fc80000011400 */
[----:B------:R-:W-:-:S04]  /*00e0*/  LEA.HI R9, R9, R6, RZ, 0x7 ;  /* 0x0000000609097211 */ /* 0x000fc800078f38ff */
[----:B------:R-:W-:-:S05]  /*00f0*/  LOP3.LUT R9, R9, 0xffffff80, RZ, 0xc0, !PT ;  /* 0xffffff8009097812 */ /* 0x000fca00078ec0ff */
[----:B------:R-:W-:Y:S02]  /*0100*/  IMAD.IADD R9, R6, 0x1, -R9 ;  /* 0x0000000106097824 */ /* 0x000fe400078e0a09 */
[----:B-1----:R-:W-:-:S04]  /*0110*/  IMAD.WIDE R2, R7, 0x4, R2 ;  /* 0x0000000407027825 */ /* 0x002fc800078e0202 */
[----:B--2---:R-:W-:Y:S01]  /*0120*/  IMAD.WIDE R4, R9, 0x4, R4 ;  /* 0x0000000409047825 */ /* 0x004fe200078e0204 */
[----:B------:R-:W2:Y:S05]  /*0130*/  LDG.E R0, desc[UR4][R2.64] ;  /* 0x0000000402007981 */ /* 0x000eaa000c1e1900 */
[----:B------:R-:W2:Y:S01]  /*0140*/  LDG.E.EL R5, desc[UR4][R4.64] ;  /* 0x0000000404057981 */ /* 0x000ea2000c2e1900 */
[----:B------:R-:W-:-:S04]  /*0150*/  IADD3 R6, P1, R7, UR6, RZ ;  /* 0x0000000607067c10 */ /* 0x000fc8000ff3e0ff */
[----:B------:R-:W-:Y:S02]  /*0160*/  LEA.HI.X.SX32 R7, R7, UR7, 0x1, P1 ;  /* 0x0000000707077c11 */ /* 0x000fe400088f0eff */
[C---:B--2---:R-:W-:Y:S01]  /*0170*/  FSETP.GT.AND P0, PT, R0.reuse, -R5, PT ;  /* 0x800000050000720b */ /* 0x044fe20003f04000 */
[----:B------:R-:W-:-:S03]  /*0180*/  FADD R9, R0, R5 ;  /* 0x0000000500097221 */ /* 0x000fc60000000000 */
[----:B------:R-:W-:-:S05]  /*0190*/  SEL R11, RZ, 0x1, !P0 ;  /* 0x00000001ff0b7807 */ /* 0x000fca0004000000 */
[----:B------:R-:W-:Y:S04]  /*01a0*/  STG.E.U8 desc[UR4][R6.64], R11 ;  /* 0x0000000b06007986 */ /* 0x000fe8000c101104 */
[----:B------:R-:W-:-:S05]  /*01b0*/  @!P0 FMUL R9, R9, 0.10000000149011611938 ;  /* 0x3dcccccd09098820 */ /* 0x000fca0000400000 */
[----:B------:R-:W-:Y:S01]  /*01c0*/  STG.E desc[UR4][R2.64], R9 ;  /* 0x0000000902007986 */ /* 0x000fe2000c101904 */
[----:B------:R-:W-:Y:S05]  /*01d0*/  EXIT ;  /* 0x000000000000794d */ /* 0x000fea0003800000 */
.L_x_0:
[----:B------:R-:W-:-:S00]  /*01e0*/  BRA `(.L_x_0) ;  /* 0xfffffffc00fc7947 */ /* 0x000fc0000383ffff */
[----:B------:R-:W-:-:S00]  /*01f0*/  NOP ;  /* 0x0000000000007918 */ /* 0x000fc00000000000 */
        /* <DEDUP_REMOVED lines=8> */
.L_x_1:


//--------------------- .nv.constant0.triton_poi_fused_convolution_leaky_relu_25 --------------------------
	.section	.nv.constant0.triton_poi_fused_convolution_leaky_relu_25,"a",@progbits
	.sectionflags	@""
	.align	4
.nv.constant0.triton_poi_fused_convolution_leaky_relu_25:
	.zero		556
